//
// Generated by NVIDIA NVVM Compiler
//
// Compiler Build ID: CL-36424714
// Cuda compilation tools, release 13.0, V13.0.88
// Based on NVVM 20.0.0
//

.version 9.0
.target sm_100
.address_size 64

	// .globl	_Z22incrementArrayOnDevicePfx

.visible .entry _Z22incrementArrayOnDevicePfx(
	.param .u64 .ptr .align 1 _Z22incrementArrayOnDevicePfx_param_0,
	.param .u64 _Z22incrementArrayOnDevicePfx_param_1
)
{
	.reg .pred 	%p<8>;
	.reg .b32 	%r<8>;
	.reg .b32 	%f<11>;
	.reg .b64 	%rd<47>;

	ld.param.u64 	%rd23, [_Z22incrementArrayOnDevicePfx_param_0];
	ld.param.u64 	%rd22, [_Z22incrementArrayOnDevicePfx_param_1];
	cvta.to.global.u64 	%rd1, %rd23;
	mov.u32 	%r1, %ctaid.x;
	mov.u32 	%r2, %ntid.x;
	mul.wide.u32 	%rd24, %r1, %r2;
	mov.u32 	%r3, %tid.x;
	cvt.u64.u32 	%rd25, %r3;
	add.s64 	%rd45, %rd24, %rd25;
	mov.u32 	%r4, %nctaid.x;
	mul.wide.u32 	%rd3, %r2, %r4;
	setp.ge.s64 	%p1, %rd45, %rd22;
	@%p1 bra 	$L__BB0_10;
	add.s64 	%rd26, %rd45, %rd3;
	max.u64 	%rd27, %rd22, %rd26;
	setp.lt.u64 	%p2, %rd26, %rd22;
	selp.u64 	%rd4, 1, 0, %p2;
	add.s64 	%rd28, %rd26, %rd4;
	sub.s64 	%rd5, %rd27, %rd28;
	or.b64  	%rd29, %rd5, %rd3;
	and.b64  	%rd30, %rd29, -4294967296;
	setp.ne.s64 	%p3, %rd30, 0;
	@%p3 bra 	$L__BB0_3;
	cvt.u32.u64 	%r5, %rd3;
	cvt.u32.u64 	%r6, %rd5;
	div.u32 	%r7, %r6, %r5;
	cvt.u64.u32 	%rd41, %r7;
	bra.uni 	$L__BB0_4;
$L__BB0_3:
	div.u64 	%rd41, %rd5, %rd3;
$L__BB0_4:
	add.s64 	%rd9, %rd41, %rd4;
	and.b64  	%rd31, %rd9, 3;
	setp.eq.s64 	%p4, %rd31, 3;
	@%p4 bra 	$L__BB0_7;
	shl.b64 	%rd32, %rd45, 2;
	add.s64 	%rd43, %rd1, %rd32;
	shl.b64 	%rd11, %rd3, 2;
	add.s64 	%rd33, %rd9, 1;
	and.b64  	%rd34, %rd33, 3;
	neg.s64 	%rd42, %rd34;
$L__BB0_6:
	.pragma "nounroll";
	ld.global.f32 	%f1, [%rd43];
	add.f32 	%f2, %f1, 0f3F800000;
	st.global.f32 	[%rd43], %f2;
	add.s64 	%rd45, %rd45, %rd3;
	add.s64 	%rd43, %rd43, %rd11;
	add.s64 	%rd42, %rd42, 1;
	setp.ne.s64 	%p5, %rd42, 0;
	@%p5 bra 	$L__BB0_6;
$L__BB0_7:
	setp.lt.u64 	%p6, %rd9, 3;
	@%p6 bra 	$L__BB0_10;
	shl.b64 	%rd37, %rd3, 2;
$L__BB0_9:
	shl.b64 	%rd35, %rd45, 2;
	add.s64 	%rd36, %rd1, %rd35;
	ld.global.f32 	%f3, [%rd36];
	add.f32 	%f4, %f3, 0f3F800000;
	st.global.f32 	[%rd36], %f4;
	add.s64 	%rd38, %rd36, %rd37;
	ld.global.f32 	%f5, [%rd38];
	add.f32 	%f6, %f5, 0f3F800000;
	st.global.f32 	[%rd38], %f6;
	add.s64 	%rd39, %rd38, %rd37;
	ld.global.f32 	%f7, [%rd39];
	add.f32 	%f8, %f7, 0f3F800000;
	st.global.f32 	[%rd39], %f8;
	add.s64 	%rd40, %rd39, %rd37;
	ld.global.f32 	%f9, [%rd40];
	add.f32 	%f10, %f9, 0f3F800000;
	st.global.f32 	[%rd40], %f10;
	add.s64 	%rd45, %rd37, %rd45;
	setp.lt.s64 	%p7, %rd45, %rd22;
	@%p7 bra 	$L__BB0_9;
$L__BB0_10:
	ret;

}


// ===== COMPILED SASS (sm_100) =====

	.target	sm_100

	.elftype	@"ET_EXEC"


//--------------------- .note.nv.tkinfo           --------------------------
	.section	.note.nv.tkinfo,"",@"SHT_NOTE"
	.sectionflags	@"SHF_NOTE_NV_TKINFO"
	.tkinfo
        /*0018*/ 	.word	0x00000002
        /*0030*/ 	.string	""
        /*0030*/ 	.string	"ptxas"
        /*0030*/ 	.string	"Cuda compilation tools, release 13.0, V13.0.88"
        /*0030*/ 	.string	"Build cuda_13.0.r13.0/compiler.36424714_0"
        /*0030*/ 	.string	"-arch sm_100 -m 64 "



//--------------------- .note.nv.cuinfo           --------------------------
	.section	.note.nv.cuinfo,"",@"SHT_NOTE"
	.sectionflags	@"SHF_NOTE_NV_CUINFO"
        /*0018*/ 	.short	0x0002
        /*001a*/ 	.short	0x0064
        /*001c*/ 	.short	0x0082
	.zero		2


//--------------------- .nv.info                  --------------------------
	.section	.nv.info,"",@"SHT_CUDA_INFO"
	.align	4


	//----- nvinfo : EIATTR_REGCOUNT
	.align		4
        /*0000*/ 	.byte	0x04, 0x2f
        /*0002*/ 	.short	(.L_1 - .L_0)
	.align		4
.L_0:
        /*0004*/ 	.word	index@(_Z22incrementArrayOnDevicePfx)
        /*0008*/ 	.word	0x0000001a


	//----- nvinfo : EIATTR_FRAME_SIZE
	.align		4
.L_1:
        /*000c*/ 	.byte	0x04, 0x11
        /*000e*/ 	.short	(.L_3 - .L_2)
	.align		4
.L_2:
        /*0010*/ 	.word	index@($__internal_0_$__cuda_sm20_div_u64)
        /*0014*/ 	.word	0x00000000


	//----- nvinfo : EIATTR_FRAME_SIZE
	.align		4
.L_3:
        /*0018*/ 	.byte	0x04, 0x11
        /*001a*/ 	.short	(.L_5 - .L_4)
	.align		4
.L_4:
        /*001c*/ 	.word	index@(_Z22incrementArrayOnDevicePfx)
        /*0020*/ 	.word	0x00000000


	//----- nvinfo : EIATTR_MIN_STACK_SIZE
	.align		4
.L_5:
        /*0024*/ 	.byte	0x04, 0x12
        /*0026*/ 	.short	(.L_7 - .L_6)
	.align		4
.L_6:
        /*0028*/ 	.word	index@(_Z22incrementArrayOnDevicePfx)
        /*002c*/ 	.word	0x00000000
.L_7:


//--------------------- .nv.compat                --------------------------
	.section	.nv.compat,"",@"SHT_CUDA_COMPAT_INFO"
	.align	4
        /*0000*/ 	.byte	0x02, 0x09, 0x00, 0x00, 0x02, 0x02, 0x01, 0x00, 0x02, 0x05, 0x05, 0x00, 0x03, 0x07, 0x01, 0x01
        /*0010*/ 	.byte	0x02, 0x03, 0x00, 0x00, 0x02, 0x06, 0x01, 0x00, 0x04, 0x0b, 0x08, 0x00, 0x09, 0x00, 0x00, 0x00
        /*0020*/ 	.byte	0x00, 0x00, 0x00, 0x00


//--------------------- .nv.info._Z22incrementArrayOnDevicePfx --------------------------
	.section	.nv.info._Z22incrementArrayOnDevicePfx,"",@"SHT_CUDA_INFO"
	.sectionflags	@""
	.align	4


	//----- nvinfo : EIATTR_CUDA_API_VERSION
	.align		4
        /*0000*/ 	.byte	0x04, 0x37
        /*0002*/ 	.short	(.L_9 - .L_8)
.L_8:
        /*0004*/ 	.word	0x00000082


	//----- nvinfo : EIATTR_KPARAM_INFO
	.align		4
.L_9:
        /*0008*/ 	.byte	0x04, 0x17
        /*000a*/ 	.short	(.L_11 - .L_10)
.L_10:
        /*000c*/ 	.word	0x00000000
        /*0010*/ 	.short	0x0001
        /*0012*/ 	.short	0x0008
        /*0014*/ 	.byte	0x00, 0xf0, 0x21, 0x00


	//----- nvinfo : EIATTR_KPARAM_INFO
	.align		4
.L_11:
        /*0018*/ 	.byte	0x04, 0x17
        /*001a*/ 	.short	(.L_13 - .L_12)
.L_12:
        /*001c*/ 	.word	0x00000000
        /*0020*/ 	.short	0x0000
        /*0022*/ 	.short	0x0000
        /*0024*/ 	.byte	0x00, 0xf5, 0x21, 0x00


	//----- nvinfo : EIATTR_SPARSE_MMA_MASK
	.align		4
.L_13:
        /*0028*/ 	.byte	0x03, 0x50
        /*002a*/ 	.short	0x0000


	//----- nvinfo : EIATTR_MAXREG_COUNT
	.align		4
        /*002c*/ 	.byte	0x03, 0x1b
        /*002e*/ 	.short	0x00ff


	//----- nvinfo : EIATTR_MERCURY_ISA_VERSION
	.align		4
        /*0030*/ 	.byte	0x03, 0x5f
        /*0032*/ 	.short	0x0101


	//----- nvinfo : EIATTR_VRC_CTA_INIT_COUNT
	.align		4
        /*0034*/ 	.byte	0x02, 0x4a
	.zero		1
	.zero		1


	//----- nvinfo : EIATTR_EXIT_INSTR_OFFSETS
	.align		4
        /*0038*/ 	.byte	0x04, 0x1c
        /*003a*/ 	.short	(.L_15 - .L_14)


	//   ....[0]....
.L_14:
        /*003c*/ 	.word	0x000000b0


	//   ....[1]....
        /*0040*/ 	.word	0x00000570


	//   ....[2]....
        /*0044*/ 	.word	0x00000740


	//----- nvinfo : EIATTR_CRS_STACK_SIZE
	.align		4
.L_15:
        /*0048*/ 	.byte	0x04, 0x1e
        /*004a*/ 	.short	(.L_17 - .L_16)
.L_16:
        /*004c*/ 	.word	0x00000000


	//----- nvinfo : EIATTR_CBANK_PARAM_SIZE
	.align		4
.L_17:
        /*0050*/ 	.byte	0x03, 0x19
        /*0052*/ 	.short	0x0010


	//----- nvinfo : EIATTR_PARAM_CBANK
	.align		4
        /*0054*/ 	.byte	0x04, 0x0a
        /*0056*/ 	.short	(.L_19 - .L_18)
	.align		4
.L_18:
        /*0058*/ 	.word	index@(.nv.constant0._Z22incrementArrayOnDevicePfx)
        /*005c*/ 	.short	0x0380
        /*005e*/ 	.short	0x0010


	//----- nvinfo : EIATTR_SW_WAR
	.align		4
.L_19:
        /*0060*/ 	.byte	0x04, 0x36
        /*0062*/ 	.short	(.L_21 - .L_20)
.L_20:
        /*0064*/ 	.word	0x00000008
.L_21:


//--------------------- .nv.callgraph             --------------------------
	.section	.nv.callgraph,"",@"SHT_CUDA_CALLGRAPH"
	.align	4
	.sectionentsize	8
	.align		4
        /*0000*/ 	.word	0x00000000
	.align		4
        /*0004*/ 	.word	0xffffffff
	.align		4
        /*0008*/ 	.word	0x00000000
	.align		4
        /*000c*/ 	.word	0xfffffffe
	.align		4
        /*0010*/ 	.word	0x00000000
	.align		4
        /*0014*/ 	.word	0xfffffffd
	.align		4
        /*0018*/ 	.word	0x00000000
	.align		4
        /*001c*/ 	.word	0xfffffffc


//--------------------- .text._Z22incrementArrayOnDevicePfx --------------------------
	.section	.text._Z22incrementArrayOnDevicePfx,"ax",@progbits
	.align	128
        .global         _Z22incrementArrayOnDevicePfx
        .type           _Z22incrementArrayOnDevicePfx,@function
        .size           _Z22incrementArrayOnDevicePfx,(.L_x_8 - _Z22incrementArrayOnDevicePfx)
        .other          _Z22incrementArrayOnDevicePfx,@"STO_CUDA_ENTRY STV_DEFAULT"
_Z22incrementArrayOnDevicePfx:
.text._Z22incrementArrayOnDevicePfx:
[----:B------:R-:W-:Y:S01]  /*0000*/  LDC R1, c[0x0][0x37c] ;  /* 0x0000df00ff017b82 */ /* 0x000fe20000000800 */
[----:B------:R-:W0:Y:S07]  /*0010*/  S2R R2, SR_TID.X ;  /* 0x0000000000027919 */ /* 0x000e2e0000002100 */
[----:B------:R-:W0:Y:S01]  /*0020*/  S2UR UR4, SR_CTAID.X ;  /* 0x00000000000479c3 */ /* 0x000e220000002500 */
[----:B------:R-:W1:Y:S01]  /*0030*/  LDCU.64 UR6, c[0x0][0x388] ;  /* 0x00007100ff0677ac */ /* 0x000e620008000a00 */
[----:B------:R-:W-:-:S06]  /*0040*/  IMAD.MOV.U32 R3, RZ, RZ, RZ ;  /* 0x000000ffff037224 */ /* 0x000fcc00078e00ff */
[----:B------:R-:W0:Y:S01]  /*0050*/  LDC R5, c[0x0][0x360] ;  /* 0x0000d800ff057b82 */ /* 0x000e220000000800 */
[----:B------:R-:W2:Y:S01]  /*0060*/  LDCU UR5, c[0x0][0x370] ;  /* 0x00006e00ff0577ac */ /* 0x000ea20008000800 */
[----:B0-----:R-:W-:-:S04]  /*0070*/  IMAD.WIDE.U32 R6, R5, UR4, R2 ;  /* 0x0000000405067c25 */ /* 0x001fc8000f8e0002 */
[----:B--2---:R-:W-:Y:S01]  /*0080*/  IMAD.WIDE.U32 R2, R5, UR5, RZ ;  /* 0x0000000505027c25 */ /* 0x004fe2000f8e00ff */
[----:B-1----:R-:W-:-:S04]  /*0090*/  ISETP.GE.U32.AND P0, PT, R6, UR6, PT ;  /* 0x0000000606007c0c */ /* 0x002fc8000bf06070 */
[----:B------:R-:W-:-:S13]  /*00a0*/  ISETP.GE.AND.EX P0, PT, R7, UR7, PT, P0 ;  /* 0x0000000707007c0c */ /* 0x000fda000bf06300 */
[----:B------:R-:W-:Y:S05]  /*00b0*/  @P0 EXIT ;  /* 0x000000000000094d */ /* 0x000fea0003800000 */
[----:B------:R-:W-:Y:S01]  /*00c0*/  IMAD.MOV.U32 R5, RZ, RZ, R6 ;  /* 0x000000ffff057224 */ /* 0x000fe200078e0006 */
[----:B------:R-:W-:Y:S04]  /*00d0*/  BSSY.RECONVERGENT B0, `(.L_x_0) ;  /* 0x0000028000007945 */ /* 0x000fe80003800200 */
[----:B------:R-:W-:-:S04]  /*00e0*/  IADD3 R4, P0, PT, R2, R5, RZ ;  /* 0x0000000502047210 */ /* 0x000fc80007f1e0ff */
[C---:B------:R-:W-:Y:S01]  /*00f0*/  ISETP.GT.U32.AND P1, PT, R4.reuse, UR6, PT ;  /* 0x0000000604007c0c */ /* 0x040fe2000bf24070 */
[----:B------:R-:W-:Y:S01]  /*0100*/  IMAD.X R6, R3, 0x1, R7, P0 ;  /* 0x0000000103067824 */ /* 0x000fe200000e0607 */
[----:B------:R-:W-:-:S04]  /*0110*/  ISETP.GE.U32.AND P0, PT, R4, UR6, PT ;  /* 0x0000000604007c0c */ /* 0x000fc8000bf06070 */
[C---:B------:R-:W-:Y:S02]  /*0120*/  ISETP.GT.U32.AND.EX P1, PT, R6.reuse, UR7, PT, P1 ;  /* 0x0000000706007c0c */ /* 0x040fe4000bf24110 */
[----:B------:R-:W-:Y:S02]  /*0130*/  ISETP.GE.U32.AND.EX P0, PT, R6, UR7, PT, P0 ;  /* 0x0000000706007c0c */ /* 0x000fe4000bf06100 */
[----:B------:R-:W-:Y:S02]  /*0140*/  SEL R11, R4, UR6, P1 ;  /* 0x00000006040b7c07 */ /* 0x000fe40008800000 */
[----:B------:R-:W-:Y:S02]  /*0150*/  SEL R0, RZ, 0x1, P0 ;  /* 0x00000001ff007807 */ /* 0x000fe40000000000 */
[----:B------:R-:W-:Y:S02]  /*0160*/  SEL R9, R6, UR7, P1 ;  /* 0x0000000706097c07 */ /* 0x000fe40008800000 */
[----:B------:R-:W-:-:S04]  /*0170*/  IADD3 R11, P0, P1, R11, -R4, -R0 ;  /* 0x800000040b0b7210 */ /* 0x000fc8000791e800 */
[----:B------:R-:W-:-:S04]  /*0180*/  IADD3.X R9, PT, PT, R9, -0x1, ~R6, P0, P1 ;  /* 0xffffffff09097810 */ /* 0x000fc800007e2c06 */
[----:B------:R-:W-:-:S04]  /*0190*/  LOP3.LUT R4, R9, R3, RZ, 0xfc, !PT ;  /* 0x0000000309047212 */ /* 0x000fc800078efcff */
[----:B------:R-:W-:-:S13]  /*01a0*/  ISETP.NE.U32.AND P0, PT, R4, RZ, PT ;  /* 0x000000ff0400720c */ /* 0x000fda0003f05070 */
[----:B------:R-:W-:Y:S05]  /*01b0*/  @P0 BRA `(.L_x_1) ;  /* 0x0000000000540947 */ /* 0x000fea0003800000 */
[----:B------:R-:W0:Y:S01]  /*01c0*/  I2F.U32.RP R4, R2 ;  /* 0x0000000200047306 */ /* 0x000e220000209000 */
[----:B------:R-:W-:Y:S01]  /*01d0*/  IMAD.MOV R13, RZ, RZ, -R2 ;  /* 0x000000ffff0d7224 */ /* 0x000fe200078e0a02 */
[----:B------:R-:W-:-:S06]  /*01e0*/  ISETP.NE.U32.AND P2, PT, R2, RZ, PT ;  /* 0x000000ff0200720c */ /* 0x000fcc0003f45070 */
[----:B0-----:R-:W0:Y:S02]  /*01f0*/  MUFU.RCP R4, R4 ;  /* 0x0000000400047308 */ /* 0x001e240000001000 */
[----:B0-----:R-:W-:-:S06]  /*0200*/  VIADD R8, R4, 0xffffffe ;  /* 0x0ffffffe04087836 */ /* 0x001fcc0000000000 */
[----:B------:R0:W1:Y:S02]  /*0210*/  F2I.FTZ.U32.TRUNC.NTZ R9, R8 ;  /* 0x0000000800097305 */ /* 0x000064000021f000 */
[----:B0-----:R-:W-:Y:S02]  /*0220*/  IMAD.MOV.U32 R8, RZ, RZ, RZ ;  /* 0x000000ffff087224 */ /* 0x001fe400078e00ff */
[----:B-1----:R-:W-:-:S04]  /*0230*/  IMAD R13, R13, R9, RZ ;  /* 0x000000090d0d7224 */ /* 0x002fc800078e02ff */
[----:B------:R-:W-:-:S06]  /*0240*/  IMAD.HI.U32 R6, R9, R13, R8 ;  /* 0x0000000d09067227 */ /* 0x000fcc00078e0008 */
[----:B------:R-:W-:-:S04]  /*0250*/  IMAD.HI.U32 R6, R6, R11, RZ ;  /* 0x0000000b06067227 */ /* 0x000fc800078e00ff */
[----:B------:R-:W-:-:S04]  /*0260*/  IMAD.MOV R9, RZ, RZ, -R6 ;  /* 0x000000ffff097224 */ /* 0x000fc800078e0a06 */
[----:B------:R-:W-:Y:S02]  /*0270*/  IMAD R11, R2, R9, R11 ;  /* 0x00000009020b7224 */ /* 0x000fe400078e020b */
[----:B------:R-:W-:-:S03]  /*0280*/  IMAD.MOV.U32 R9, RZ, RZ, RZ ;  /* 0x000000ffff097224 */ /* 0x000fc600078e00ff */
[----:B------:R-:W-:-:S13]  /*0290*/  ISETP.GE.U32.AND P0, PT, R11, R2, PT ;  /* 0x000000020b00720c */ /* 0x000fda0003f06070 */
[----:B------:R-:W-:Y:S01]  /*02a0*/  @P0 IMAD.IADD R11, R11, 0x1, -R2 ;  /* 0x000000010b0b0824 */ /* 0x000fe200078e0a02 */
[----:B------:R-:W-:-:S04]  /*02b0*/  @P0 IADD3 R6, PT, PT, R6, 0x1, RZ ;  /* 0x0000000106060810 */ /* 0x000fc80007ffe0ff */
[----:B------:R-:W-:-:S13]  /*02c0*/  ISETP.GE.U32.AND P1, PT, R11, R2, PT ;  /* 0x000000020b00720c */ /* 0x000fda0003f26070 */
[----:B------:R-:W-:Y:S01]  /*02d0*/  @P1 VIADD R6, R6, 0x1 ;  /* 0x0000000106061836 */ /* 0x000fe20000000000 */
[----:B------:R-:W-:-:S05]  /*02e0*/  @!P2 LOP3.LUT R6, RZ, R2, RZ, 0x33, !PT ;  /* 0x00000002ff06a212 */ /* 0x000fca00078e33ff */
[----:B------:R-:W-:Y:S01]  /*02f0*/  IMAD.MOV.U32 R8, RZ, RZ, R6 ;  /* 0x000000ffff087224 */ /* 0x000fe200078e0006 */
[----:B------:R-:W-:Y:S06]  /*0300*/  BRA `(.L_x_2) ;  /* 0x0000000000107947 */ /* 0x000fec0003800000 */
.L_x_1:
[----:B------:R-:W-:-:S07]  /*0310*/  MOV R4, 0x330 ;  /* 0x0000033000047802 */ /* 0x000fce0000000f00 */
[----:B------:R-:W-:Y:S05]  /*0320*/  CALL.REL.NOINC `($__internal_0_$__cuda_sm20_div_u64) ;  /* 0x0000000400087944 */ /* 0x000fea0003c00000 */
[----:B------:R-:W-:Y:S02]  /*0330*/  IMAD.MOV.U32 R8, RZ, RZ, R6 ;  /* 0x000000ffff087224 */ /* 0x000fe400078e0006 */
[----:B------:R-:W-:-:S07]  /*0340*/  IMAD.MOV.U32 R9, RZ, RZ, R11 ;  /* 0x000000ffff097224 */ /* 0x000fce00078e000b */
.L_x_2:
[----:B------:R-:W-:Y:S05]  /*0350*/  BSYNC.RECONVERGENT B0 ;  /* 0x0000000000007941 */ /* 0x000fea0003800200 */
.L_x_0:
[----:B------:R-:W-:Y:S01]  /*0360*/  IADD3 R0, P0, PT, R8, R0, RZ ;  /* 0x0000000008007210 */ /* 0x000fe20007f1e0ff */
[----:B------:R-:W0:Y:S01]  /*0370*/  LDCU.64 UR4, c[0x0][0x358] ;  /* 0x00006b00ff0477ac */ /* 0x000e220008000a00 */
[----:B------:R-:W-:Y:S02]  /*0380*/  BSSY.RECONVERGENT B0, `(.L_x_3) ;  /* 0x000001e000007945 */ /* 0x000fe40003800200 */
[C---:B------:R-:W-:Y:S01]  /*0390*/  LOP3.LUT R4, R0.reuse, 0x3, RZ, 0xc0, !PT ;  /* 0x0000000300047812 */ /* 0x040fe200078ec0ff */
[----:B------:R-:W-:Y:S01]  /*03a0*/  IMAD.X R8, RZ, RZ, R9, P0 ;  /* 0x000000ffff087224 */ /* 0x000fe200000e0609 */
[----:B------:R-:W-:Y:S02]  /*03b0*/  ISETP.GE.U32.AND P0, PT, R0, 0x3, PT ;  /* 0x000000030000780c */ /* 0x000fe40003f06070 */
[----:B------:R-:W-:Y:S02]  /*03c0*/  ISETP.NE.U32.AND P1, PT, R4, 0x3, PT ;  /* 0x000000030400780c */ /* 0x000fe40003f25070 */
[----:B------:R-:W-:-:S02]  /*03d0*/  ISETP.GE.U32.AND.EX P0, PT, R8, RZ, PT, P0 ;  /* 0x000000ff0800720c */ /* 0x000fc40003f06100 */
[----:B------:R-:W-:-:S13]  /*03e0*/  ISETP.NE.AND.EX P1, PT, RZ, RZ, PT, P1 ;  /* 0x000000ffff00720c */ /* 0x000fda0003f25310 */
[----:B0-----:R-:W-:Y:S05]  /*03f0*/  @!P1 BRA `(.L_x_4) ;  /* 0x0000000000589947 */ /* 0x001fea0003800000 */
[----:B------:R-:W0:Y:S01]  /*0400*/  LDCU.64 UR6, c[0x0][0x380] ;  /* 0x00007000ff0677ac */ /* 0x000e220008000a00 */
[----:B------:R-:W-:Y:S02]  /*0410*/  IADD3 R4, PT, PT, R0, 0x1, RZ ;  /* 0x0000000100047810 */ /* 0x000fe40007ffe0ff */
[----:B------:R-:W-:Y:S02]  /*0420*/  SHF.L.U64.HI R15, R2, 0x2, R3 ;  /* 0x00000002020f7819 */ /* 0x000fe40000010203 */
[----:B------:R-:W-:-:S04]  /*0430*/  LOP3.LUT R4, R4, 0x3, RZ, 0xc0, !PT ;  /* 0x0000000304047812 */ /* 0x000fc800078ec0ff */
[----:B------:R-:W-:-:S05]  /*0440*/  IADD3 R4, P2, PT, RZ, -R4, RZ ;  /* 0x80000004ff047210 */ /* 0x000fca0007f5e0ff */
[----:B------:R-:W-:Y:S01]  /*0450*/  IMAD.X R6, RZ, RZ, -0x1, P2 ;  /* 0xffffffffff067424 */ /* 0x000fe200010e06ff */
[----:B0-----:R-:W-:-:S04]  /*0460*/  LEA R0, P1, R5, UR6, 0x2 ;  /* 0x0000000605007c11 */ /* 0x001fc8000f8210ff */
[----:B------:R-:W-:-:S09]  /*0470*/  LEA.HI.X R13, R5, UR7, R7, 0x2, P1 ;  /* 0x00000007050d7c11 */ /* 0x000fd200088f1407 */
.L_x_5:
[----:B0-----:R-:W-:Y:S02]  /*0480*/  IMAD.MOV.U32 R8, RZ, RZ, R0 ;  /* 0x000000ffff087224 */ /* 0x001fe400078e0000 */
[----:B------:R-:W-:-:S05]  /*0490*/  IMAD.MOV.U32 R9, RZ, RZ, R13 ;  /* 0x000000ffff097224 */ /* 0x000fca00078e000d */
[----:B------:R-:W2:Y:S01]  /*04a0*/  LDG.E R0, desc[UR4][R8.64] ;  /* 0x0000000408007981 */ /* 0x000ea2000c1e1900 */
[----:B------:R-:W-:Y:S02]  /*04b0*/  IADD3 R4, P1, PT, R4, 0x1, RZ ;  /* 0x0000000104047810 */ /* 0x000fe40007f3e0ff */
[----:B------:R-:W-:-:S03]  /*04c0*/  IADD3 R5, P2, PT, R2, R5, RZ ;  /* 0x0000000502057210 */ /* 0x000fc60007f5e0ff */
[----:B------:R-:W-:Y:S01]  /*04d0*/  IMAD.X R6, RZ, RZ, R6, P1 ;  /* 0x000000ffff067224 */ /* 0x000fe200008e0606 */
[----:B------:R-:W-:Y:S01]  /*04e0*/  ISETP.NE.U32.AND P1, PT, R4, RZ, PT ;  /* 0x000000ff0400720c */ /* 0x000fe20003f25070 */
[----:B------:R-:W-:-:S03]  /*04f0*/  IMAD.X R7, R3, 0x1, R7, P2 ;  /* 0x0000000103077824 */ /* 0x000fc600010e0607 */
[----:B------:R-:W-:Y:S01]  /*0500*/  ISETP.NE.AND.EX P1, PT, R6, RZ, PT, P1 ;  /* 0x000000ff0600720c */ /* 0x000fe20003f25310 */
[----:B--2---:R-:W-:Y:S01]  /*0510*/  FADD R11, R0, 1 ;  /* 0x3f800000000b7421 */ /* 0x004fe20000000000 */
[----:B------:R-:W-:-:S04]  /*0520*/  LEA R0, P3, R2, R8, 0x2 ;  /* 0x0000000802007211 */ /* 0x000fc800078610ff */
[----:B------:R0:W-:Y:S01]  /*0530*/  STG.E desc[UR4][R8.64], R11 ;  /* 0x0000000b08007986 */ /* 0x0001e2000c101904 */
[----:B------:R-:W-:-:S06]  /*0540*/  IMAD.X R13, R9, 0x1, R15, P3 ;  /* 0x00000001090d7824 */ /* 0x000fcc00018e060f */
[----:B------:R-:W-:Y:S05]  /*0550*/  @P1 BRA `(.L_x_5) ;  /* 0xfffffffc00c81947 */ /* 0x000fea000383ffff */
.L_x_4:
[----:B------:R-:W-:Y:S05]  /*0560*/  BSYNC.RECONVERGENT B0 ;  /* 0x0000000000007941 */ /* 0x000fea0003800200 */
.L_x_3:
[----:B------:R-:W-:Y:S05]  /*0570*/  @!P0 EXIT ;  /* 0x000000000000894d */ /* 0x000fea0003800000 */
[C---:B------:R-:W-:Y:S01]  /*0580*/  SHF.L.U64.HI R21, R2.reuse, 0x2, R3 ;  /* 0x0000000202157819 */ /* 0x040fe20000010203 */
[----:B------:R-:W1:Y:S01]  /*0590*/  LDCU.128 UR8, c[0x0][0x380] ;  /* 0x00007000ff0877ac */ /* 0x000e620008000c00 */
[----:B------:R-:W-:-:S07]  /*05a0*/  SHF.L.U32 R23, R2, 0x2, RZ ;  /* 0x0000000202177819 */ /* 0x000fce00000006ff */
.L_x_6:
[----:B01----:R-:W-:-:S04]  /*05b0*/  LEA R8, P0, R5, UR8, 0x2 ;  /* 0x0000000805087c11 */ /* 0x003fc8000f8010ff */
[----:B--2---:R-:W-:-:S05]  /*05c0*/  LEA.HI.X R9, R5, UR9, R7, 0x2, P0 ;  /* 0x0000000905097c11 */ /* 0x004fca00080f1407 */
[----:B------:R-:W2:Y:S01]  /*05d0*/  LDG.E R0, desc[UR4][R8.64] ;  /* 0x0000000408007981 */ /* 0x000ea2000c1e1900 */
[----:B------:R-:W-:-:S05]  /*05e0*/  IADD3 R10, P0, PT, R8, R23, RZ ;  /* 0x00000017080a7210 */ /* 0x000fca0007f1e0ff */
[----:B------:R-:W-:Y:S02]  /*05f0*/  IMAD.X R11, R9, 0x1, R21, P0 ;  /* 0x00000001090b7824 */ /* 0x000fe400000e0615 */
[----:B--2---:R-:W-:-:S05]  /*0600*/  FADD R15, R0, 1 ;  /* 0x3f800000000f7421 */ /* 0x004fca0000000000 */
[----:B------:R0:W-:Y:S04]  /*0610*/  STG.E desc[UR4][R8.64], R15 ;  /* 0x0000000f08007986 */ /* 0x0001e8000c101904 */
[----:B------:R-:W2:Y:S01]  /*0620*/  LDG.E R0, desc[UR4][R10.64] ;  /* 0x000000040a007981 */ /* 0x000ea2000c1e1900 */
[----:B------:R-:W-:-:S05]  /*0630*/  IADD3 R12, P0, PT, R10, R23, RZ ;  /* 0x000000170a0c7210 */ /* 0x000fca0007f1e0ff */
[----:B------:R-:W-:Y:S02]  /*0640*/  IMAD.X R13, R11, 0x1, R21, P0 ;  /* 0x000000010b0d7824 */ /* 0x000fe400000e0615 */
[----:B--2---:R-:W-:-:S05]  /*0650*/  FADD R17, R0, 1 ;  /* 0x3f80000000117421 */ /* 0x004fca0000000000 */
[----:B------:R2:W-:Y:S04]  /*0660*/  STG.E desc[UR4][R10.64], R17 ;  /* 0x000000110a007986 */ /* 0x0005e8000c101904 */
[----:B------:R-:W3:Y:S01]  /*0670*/  LDG.E R0, desc[UR4][R12.64] ;  /* 0x000000040c007981 */ /* 0x000ee2000c1e1900 */
[----:B------:R-:W-:-:S05]  /*0680*/  IADD3 R2, P0, PT, R12, R23, RZ ;  /* 0x000000170c027210 */ /* 0x000fca0007f1e0ff */
[----:B------:R-:W-:Y:S02]  /*0690*/  IMAD.X R3, R13, 0x1, R21, P0 ;  /* 0x000000010d037824 */ /* 0x000fe400000e0615 */
[----:B---3--:R-:W-:-:S05]  /*06a0*/  FADD R19, R0, 1 ;  /* 0x3f80000000137421 */ /* 0x008fca0000000000 */
[----:B------:R2:W-:Y:S04]  /*06b0*/  STG.E desc[UR4][R12.64], R19 ;  /* 0x000000130c007986 */ /* 0x0005e8000c101904 */
[----:B------:R-:W0:Y:S01]  /*06c0*/  LDG.E R0, desc[UR4][R2.64] ;  /* 0x0000000402007981 */ /* 0x000e22000c1e1900 */
[----:B------:R-:W-:-:S05]  /*06d0*/  IADD3 R5, P0, PT, R5, R23, RZ ;  /* 0x0000001705057210 */ /* 0x000fca0007f1e0ff */
[----:B------:R-:W-:Y:S01]  /*06e0*/  IMAD.X R7, R7, 0x1, R21, P0 ;  /* 0x0000000107077824 */ /* 0x000fe200000e0615 */
[----:B------:R-:W-:-:S04]  /*06f0*/  ISETP.GE.U32.AND P0, PT, R5, UR10, PT ;  /* 0x0000000a05007c0c */ /* 0x000fc8000bf06070 */
[----:B------:R-:W-:Y:S01]  /*0700*/  ISETP.GE.AND.EX P0, PT, R7, UR11, PT, P0 ;  /* 0x0000000b07007c0c */ /* 0x000fe2000bf06300 */
[----:B0-----:R-:W-:-:S05]  /*0710*/  FADD R9, R0, 1 ;  /* 0x3f80000000097421 */ /* 0x001fca0000000000 */
[----:B------:R2:W-:Y:S07]  /*0720*/  STG.E desc[UR4][R2.64], R9 ;  /* 0x0000000902007986 */ /* 0x0005ee000c101904 */
[----:B------:R-:W-:Y:S05]  /*0730*/  @!P0 BRA `(.L_x_6) ;  /* 0xfffffffc009c8947 */ /* 0x000fea000383ffff */
[----:B------:R-:W-:Y:S05]  /*0740*/  EXIT ;  /* 0x000000000000794d */ /* 0x000fea0003800000 */
        .weak           $__internal_0_$__cuda_sm20_div_u64
        .type           $__internal_0_$__cuda_sm20_div_u64,@function
        .size           $__internal_0_$__cuda_sm20_div_u64,(.L_x_8 - $__internal_0_$__cuda_sm20_div_u64)
$__internal_0_$__cuda_sm20_div_u64:
[----:B------:R-:W0:Y:S08]  /*0750*/  I2F.U64.RP R6, R2 ;  /* 0x0000000200067312 */ /* 0x000e300000309000 */
[----:B0-----:R-:W0:Y:S02]  /*0760*/  MUFU.RCP R6, R6 ;  /* 0x0000000600067308 */ /* 0x001e240000001000 */
[----:B0-----:R-:W-:-:S06]  /*0770*/  VIADD R12, R6, 0x1ffffffe ;  /* 0x1ffffffe060c7836 */ /* 0x001fcc0000000000 */
[----:B------:R-:W0:Y:S02]  /*0780*/  F2I.U64.TRUNC R12, R12 ;  /* 0x0000000c000c7311 */ /* 0x000e24000020d800 */
[----:B0-----:R-:W-:-:S04]  /*0790*/  IMAD.WIDE.U32 R14, R12, R2, RZ ;  /* 0x000000020c0e7225 */ /* 0x001fc800078e00ff */
[----:B------:R-:W-:Y:S01]  /*07a0*/  IMAD R15, R12, R3, R15 ;  /* 0x000000030c0f7224 */ /* 0x000fe200078e020f */
[----:B------:R-:W-:-:S03]  /*07b0*/  IADD3 R17, P0, PT, RZ, -R14, RZ ;  /* 0x8000000eff117210 */ /* 0x000fc60007f1e0ff */
[----:B------:R-:W-:Y:S02]  /*07c0*/  IMAD R15, R13, R2, R15 ;  /* 0x000000020d0f7224 */ /* 0x000fe400078e020f */
[----:B------:R-:W-:-:S04]  /*07d0*/  IMAD.HI.U32 R14, R12, R17, RZ ;  /* 0x000000110c0e7227 */ /* 0x000fc800078e00ff */
[----:B------:R-:W-:Y:S01]  /*07e0*/  IMAD.X R19, RZ, RZ, ~R15, P0 ;  /* 0x000000ffff137224 */ /* 0x000fe200000e0e0f */
[----:B------:R-:W-:-:S03]  /*07f0*/  MOV R15, R12 ;  /* 0x0000000c000f7202 */ /* 0x000fc60000000f00 */
[-C--:B------:R-:W-:Y:S02]  /*0800*/  IMAD R21, R13, R19.reuse, RZ ;  /* 0x000000130d157224 */ /* 0x080fe400078e02ff */
[----:B------:R-:W-:-:S04]  /*0810*/  IMAD.WIDE.U32 R14, P0, R12, R19, R14 ;  /* 0x000000130c0e7225 */ /* 0x000fc8000780000e */
[----:B------:R-:W-:-:S04]  /*0820*/  IMAD.HI.U32 R19, R13, R19, RZ ;  /* 0x000000130d137227 */ /* 0x000fc800078e00ff */
[----:B------:R-:W-:-:S04]  /*0830*/  IMAD.HI.U32 R14, P1, R13, R17, R14 ;  /* 0x000000110d0e7227 */ /* 0x000fc8000782000e */
[----:B------:R-:W-:Y:S01]  /*0840*/  IMAD.X R6, R19, 0x1, R13, P0 ;  /* 0x0000000113067824 */ /* 0x000fe200000e060d */
[----:B------:R-:W-:-:S04]  /*0850*/  IADD3 R15, P2, PT, R21, R14, RZ ;  /* 0x0000000e150f7210 */ /* 0x000fc80007f5e0ff */
[----:B------:R-:W-:Y:S01]  /*0860*/  IADD3.X R17, PT, PT, RZ, RZ, R6, P2, P1 ;  /* 0x000000ffff117210 */ /* 0x000fe200017e2406 */
[----:B------:R-:W-:-:S04]  /*0870*/  IMAD.WIDE.U32 R12, R15, R2, RZ ;  /* 0x000000020f0c7225 */ /* 0x000fc800078e00ff */
[----:B------:R-:W-:Y:S01]  /*0880*/  IMAD R6, R15, R3, R13 ;  /* 0x000000030f067224 */ /* 0x000fe200078e020d */
[----:B------:R-:W-:-:S03]  /*0890*/  IADD3 R13, P0, PT, RZ, -R12, RZ ;  /* 0x8000000cff0d7210 */ /* 0x000fc60007f1e0ff */
[----:B------:R-:W-:Y:S02]  /*08a0*/  IMAD R6, R17, R2, R6 ;  /* 0x0000000211067224 */ /* 0x000fe400078e0206 */
[----:B------:R-:W-:-:S04]  /*08b0*/  IMAD.HI.U32 R14, R15, R13, RZ ;  /* 0x0000000d0f0e7227 */ /* 0x000fc800078e00ff */
[----:B------:R-:W-:-:S04]  /*08c0*/  IMAD.X R8, RZ, RZ, ~R6, P0 ;  /* 0x000000ffff087224 */ /* 0x000fc800000e0e06 */
[----:B------:R-:W-:-:S04]  /*08d0*/  IMAD.WIDE.U32 R14, P0, R15, R8, R14 ;  /* 0x000000080f0e7225 */ /* 0x000fc8000780000e */
[C---:B------:R-:W-:Y:S02]  /*08e0*/  IMAD R19, R17.reuse, R8, RZ ;  /* 0x0000000811137224 */ /* 0x040fe400078e02ff */
[----:B------:R-:W-:-:S04]  /*08f0*/  IMAD.HI.U32 R6, P1, R17, R13, R14 ;  /* 0x0000000d11067227 */ /* 0x000fc8000782000e */
[----:B------:R-:W-:Y:S01]  /*0900*/  IMAD.HI.U32 R8, R17, R8, RZ ;  /* 0x0000000811087227 */ /* 0x000fe200078e00ff */
[----:B------:R-:W-:-:S03]  /*0910*/  IADD3 R6, P2, PT, R19, R6, RZ ;  /* 0x0000000613067210 */ /* 0x000fc60007f5e0ff */
[----:B------:R-:W-:Y:S02]  /*0920*/  IMAD.X R17, R8, 0x1, R17, P0 ;  /* 0x0000000108117824 */ /* 0x000fe400000e0611 */
[----:B------:R-:W-:-:S03]  /*0930*/  IMAD.HI.U32 R12, R6, R11, RZ ;  /* 0x0000000b060c7227 */ /* 0x000fc600078e00ff */
[----:B------:R-:W-:Y:S01]  /*0940*/  IADD3.X R8, PT, PT, RZ, RZ, R17, P2, P1 ;  /* 0x000000ffff087210 */ /* 0x000fe200017e2411 */
[----:B------:R-:W-:Y:S02]  /*0950*/  IMAD.MOV.U32 R13, RZ, RZ, RZ ;  /* 0x000000ffff0d7224 */ /* 0x000fe400078e00ff */
[----:B------:R-:W-:-:S04]  /*0960*/  IMAD.WIDE.U32 R12, R6, R9, R12 ;  /* 0x00000009060c7225 */ /* 0x000fc800078e000c */
[C---:B------:R-:W-:Y:S02]  /*0970*/  IMAD R15, R8.reuse, R9, RZ ;  /* 0x00000009080f7224 */ /* 0x040fe400078e02ff */
[----:B------:R-:W-:-:S04]  /*0980*/  IMAD.HI.U32 R12, P0, R8, R11, R12 ;  /* 0x0000000b080c7227 */ /* 0x000fc8000780000c */
[----:B------:R-:W-:Y:S01]  /*0990*/  IMAD.HI.U32 R6, R8, R9, RZ ;  /* 0x0000000908067227 */ /* 0x000fe200078e00ff */
[----:B------:R-:W-:-:S03]  /*09a0*/  IADD3 R15, P1, PT, R15, R12, RZ ;  /* 0x0000000c0f0f7210 */ /* 0x000fc60007f3e0ff */
[----:B------:R-:W-:Y:S02]  /*09b0*/  IMAD.X R6, RZ, RZ, R6, P0 ;  /* 0x000000ffff067224 */ /* 0x000fe400000e0606 */
[----:B------:R-:W-:-:S04]  /*09c0*/  IMAD.WIDE.U32 R12, R15, R2, RZ ;  /* 0x000000020f0c7225 */ /* 0x000fc800078e00ff */
[----:B------:R-:W-:Y:S02]  /*09d0*/  IMAD.X R17, RZ, RZ, R6, P1 ;  /* 0x000000ffff117224 */ /* 0x000fe400008e0606 */
[----:B------:R-:W-:Y:S01]  /*09e0*/  IMAD R6, R15, R3, R13 ;  /* 0x000000030f067224 */ /* 0x000fe200078e020d */
[----:B------:R-:W-:-:S03]  /*09f0*/  IADD3 R13, P1, PT, -R12, R11, RZ ;  /* 0x0000000b0c0d7210 */ /* 0x000fc60007f3e1ff */
[-C--:B------:R-:W-:Y:S01]  /*0a00*/  IMAD R6, R17, R2.reuse, R6 ;  /* 0x0000000211067224 */ /* 0x080fe200078e0206 */
[----:B------:R-:W-:-:S04]  /*0a10*/  ISETP.GE.U32.AND P0, PT, R13, R2, PT ;  /* 0x000000020d00720c */ /* 0x000fc80003f06070 */
[----:B------:R-:W-:Y:S02]  /*0a20*/  IADD3.X R19, PT, PT, ~R6, R9, RZ, P1, !PT ;  /* 0x0000000906137210 */ /* 0x000fe40000ffe5ff */
[C---:B------:R-:W-:Y:S02]  /*0a30*/  IADD3 R9, P1, PT, -R2.reuse, R13, RZ ;  /* 0x0000000d02097210 */ /* 0x040fe40007f3e1ff */
[----:B------:R-:W-:Y:S02]  /*0a40*/  IADD3 R6, P2, PT, R15, 0x1, RZ ;  /* 0x000000010f067810 */ /* 0x000fe40007f5e0ff */
[C---:B------:R-:W-:Y:S01]  /*0a50*/  ISETP.GE.U32.AND.EX P0, PT, R19.reuse, R3, PT, P0 ;  /* 0x000000031300720c */ /* 0x040fe20003f06100 */
[----:B------:R-:W-:Y:S01]  /*0a60*/  IMAD.X R11, R19, 0x1, ~R3, P1 ;  /* 0x00000001130b7824 */ /* 0x000fe200008e0e03 */
[----:B------:R-:W-:Y:S01]  /*0a70*/  ISETP.NE.U32.AND P1, PT, R2, RZ, PT ;  /* 0x000000ff0200720c */ /* 0x000fe20003f25070 */
[----:B------:R-:W-:Y:S01]  /*0a80*/  IMAD.X R8, RZ, RZ, R17, P2 ;  /* 0x000000ffff087224 */ /* 0x000fe200010e0611 */
[----:B------:R-:W-:-:S02]  /*0a90*/  SEL R9, R9, R13, P0 ;  /* 0x0000000d09097207 */ /* 0x000fc40000000000 */
[----:B------:R-:W-:Y:S02]  /*0aa0*/  SEL R15, R6, R15, P0 ;  /* 0x0000000f060f7207 */ /* 0x000fe40000000000 */
[----:B------:R-:W-:Y:S02]  /*0ab0*/  SEL R11, R11, R19, P0 ;  /* 0x000000130b0b7207 */ /* 0x000fe40000000000 */
[----:B------:R-:W-:Y:S02]  /*0ac0*/  SEL R8, R8, R17, P0 ;  /* 0x0000001108087207 */ /* 0x000fe40000000000 */
[----:B------:R-:W-:Y:S01]  /*0ad0*/  ISETP.GE.U32.AND P0, PT, R9, R2, PT ;  /* 0x000000020900720c */ /* 0x000fe20003f06070 */
[----:B------:R-:W-:Y:S01]  /*0ae0*/  IMAD.MOV.U32 R9, RZ, RZ, 0x0 ;  /* 0x00000000ff097424 */ /* 0x000fe200078e00ff */
[----:B------:R-:W-:Y:S02]  /*0af0*/  IADD3 R6, P2, PT, R15, 0x1, RZ ;  /* 0x000000010f067810 */ /* 0x000fe40007f5e0ff */
[----:B------:R-:W-:-:S02]  /*0b00*/  ISETP.GE.U32.AND.EX P0, PT, R11, R3, PT, P0 ;  /* 0x000000030b00720c */ /* 0x000fc40003f06100 */
[----:B------:R-:W-:Y:S01]  /*0b10*/  ISETP.NE.AND.EX P1, PT, R3, RZ, PT, P1 ;  /* 0x000000ff0300720c */ /* 0x000fe20003f25310 */
[----:B------:R-:W-:Y:S01]  /*0b20*/  IMAD.X R11, RZ, RZ, R8, P2 ;  /* 0x000000ffff0b7224 */ /* 0x000fe200010e0608 */
[----:B------:R-:W-:-:S04]  /*0b30*/  SEL R6, R6, R15, P0 ;  /* 0x0000000f06067207 */ /* 0x000fc80000000000 */
[----:B------:R-:W-:Y:S01]  /*0b40*/  SEL R11, R11, R8, P0 ;  /* 0x000000080b0b7207 */ /* 0x000fe20000000000 */
[----:B------:R-:W-:Y:S01]  /*0b50*/  IMAD.MOV.U32 R8, RZ, RZ, R4 ;  /* 0x000000ffff087224 */ /* 0x000fe200078e0004 */
[----:B------:R-:W-:Y:S02]  /*0b60*/  SEL R6, R6, 0xffffffff, P1 ;  /* 0xffffffff06067807 */ /* 0x000fe40000800000 */
[----:B------:R-:W-:Y:S01]  /*0b70*/  SEL R11, R11, 0xffffffff, P1 ;  /* 0xffffffff0b0b7807 */ /* 0x000fe20000800000 */
[----:B------:R-:W-:Y:S06]  /*0b80*/  RET.REL.NODEC R8 `(_Z22incrementArrayOnDevicePfx) ;  /* 0xfffffff4081c7950 */ /* 0x000fec0003c3ffff */
.L_x_7:
[----:B------:R-:W-:-:S00]  /*0b90*/  BRA `(.L_x_7) ;  /* 0xfffffffc00fc7947 */ /* 0x000fc0000383ffff */
[----:B------:R-:W-:-:S00]  /*0ba0*/  NOP ;  /* 0x0000000000007918 */ /* 0x000fc00000000000 */
        /* <DEDUP_REMOVED lines=13> */
.L_x_8:


//--------------------- .nv.shared.reserved.0     --------------------------
	.section	.nv.shared.reserved.0,"aw",@nobits
	.weak		__nv_reservedSMEM_offset_0_alias
	.size		__nv_reservedSMEM_offset_0_alias, 0, 64
	.other		__nv_reservedSMEM_offset_0_alias,@"STO_CUDA_RESERVED_SHARED STV_DEFAULT"
__nv_reservedSMEM_offset_0_alias:
	.zero		0
	.zero		64


//--------------------- .nv.constant0._Z22incrementArrayOnDevicePfx --------------------------
	.section	.nv.constant0._Z22incrementArrayOnDevicePfx,"a",@progbits
	.sectionflags	@""
	.align	4
.nv.constant0._Z22incrementArrayOnDevicePfx:
	.zero		912


//--------------------- SYMBOLS --------------------------

	.type		.nv.reservedSmem.offset0,@object
	.size		.nv.reservedSmem.offset0,0x4
